//
// Generated by NVIDIA NVVM Compiler
//
// Compiler Build ID: CL-36424714
// Cuda compilation tools, release 13.0, V13.0.88
// Based on NVVM 20.0.0
//

.version 9.0
.target sm_100
.address_size 64

	// .globl	diag_kernel_32

.visible .entry diag_kernel_32(
	.param .u32 diag_kernel_32_param_0,
	.param .u64 .ptr .align 1 diag_kernel_32_param_1,
	.param .u64 .ptr .align 1 diag_kernel_32_param_2
)
{
	.reg .pred 	%p<2>;
	.reg .b32 	%r<7>;
	.reg .b32 	%f<2>;
	.reg .b64 	%rd<9>;

	ld.param.u32 	%r2, [diag_kernel_32_param_0];
	ld.param.u64 	%rd1, [diag_kernel_32_param_1];
	ld.param.u64 	%rd2, [diag_kernel_32_param_2];
	mov.u32 	%r3, %tid.x;
	mov.u32 	%r4, %ctaid.x;
	mov.u32 	%r5, %ntid.x;
	mad.lo.s32 	%r1, %r4, %r5, %r3;
	setp.ge.s32 	%p1, %r1, %r2;
	@%p1 bra 	$L__BB0_2;
	cvta.to.global.u64 	%rd3, %rd1;
	cvta.to.global.u64 	%rd4, %rd2;
	mad.lo.s32 	%r6, %r1, %r2, %r1;
	mul.wide.s32 	%rd5, %r6, 4;
	add.s64 	%rd6, %rd3, %rd5;
	ld.global.f32 	%f1, [%rd6];
	mul.wide.s32 	%rd7, %r1, 4;
	add.s64 	%rd8, %rd4, %rd7;
	st.global.f32 	[%rd8], %f1;
$L__BB0_2:
	ret;

}


// ===== COMPILED SASS (sm_100) =====

	.target	sm_100

	.elftype	@"ET_EXEC"


//--------------------- .note.nv.tkinfo           --------------------------
	.section	.note.nv.tkinfo,"",@"SHT_NOTE"
	.sectionflags	@"SHF_NOTE_NV_TKINFO"
	.tkinfo
        /*0018*/ 	.word	0x00000002
        /*0030*/ 	.string	""
        /*0030*/ 	.string	"ptxas"
        /*0030*/ 	.string	"Cuda compilation tools, release 13.0, V13.0.88"
        /*0030*/ 	.string	"Build cuda_13.0.r13.0/compiler.36424714_0"
        /*0030*/ 	.string	"-arch sm_100 -m 64 "



//--------------------- .note.nv.cuinfo           --------------------------
	.section	.note.nv.cuinfo,"",@"SHT_NOTE"
	.sectionflags	@"SHF_NOTE_NV_CUINFO"
        /*0018*/ 	.short	0x0002
        /*001a*/ 	.short	0x0064
        /*001c*/ 	.short	0x0082
	.zero		2


//--------------------- .nv.info                  --------------------------
	.section	.nv.info,"",@"SHT_CUDA_INFO"
	.align	4


	//----- nvinfo : EIATTR_REGCOUNT
	.align		4
        /*0000*/ 	.byte	0x04, 0x2f
        /*0002*/ 	.short	(.L_1 - .L_0)
	.align		4
.L_0:
        /*0004*/ 	.word	index@(diag_kernel_32)
        /*0008*/ 	.word	0x0000000a


	//----- nvinfo : EIATTR_FRAME_SIZE
	.align		4
.L_1:
        /*000c*/ 	.byte	0x04, 0x11
        /*000e*/ 	.short	(.L_3 - .L_2)
	.align		4
.L_2:
        /*0010*/ 	.word	index@(diag_kernel_32)
        /*0014*/ 	.word	0x00000000


	//----- nvinfo : EIATTR_MIN_STACK_SIZE
	.align		4
.L_3:
        /*0018*/ 	.byte	0x04, 0x12
        /*001a*/ 	.short	(.L_5 - .L_4)
	.align		4
.L_4:
        /*001c*/ 	.word	index@(diag_kernel_32)
        /*0020*/ 	.word	0x00000000
.L_5:


//--------------------- .nv.compat                --------------------------
	.section	.nv.compat,"",@"SHT_CUDA_COMPAT_INFO"
	.align	4
        /*0000*/ 	.byte	0x02, 0x09, 0x00, 0x00, 0x02, 0x02, 0x01, 0x00, 0x02, 0x05, 0x05, 0x00, 0x03, 0x07, 0x01, 0x01
        /*0010*/ 	.byte	0x02, 0x03, 0x00, 0x00, 0x02, 0x06, 0x01, 0x00, 0x04, 0x0b, 0x08, 0x00, 0x09, 0x00, 0x00, 0x00
        /*0020*/ 	.byte	0x00, 0x00, 0x00, 0x00


//--------------------- .nv.info.diag_kernel_32   --------------------------
	.section	.nv.info.diag_kernel_32,"",@"SHT_CUDA_INFO"
	.sectionflags	@""
	.align	4


	//----- nvinfo : EIATTR_CUDA_API_VERSION
	.align		4
        /*0000*/ 	.byte	0x04, 0x37
        /*0002*/ 	.short	(.L_7 - .L_6)
.L_6:
        /*0004*/ 	.word	0x00000082


	//----- nvinfo : EIATTR_KPARAM_INFO
	.align		4
.L_7:
        /*0008*/ 	.byte	0x04, 0x17
        /*000a*/ 	.short	(.L_9 - .L_8)
.L_8:
        /*000c*/ 	.word	0x00000000
        /*0010*/ 	.short	0x0002
        /*0012*/ 	.short	0x0010
        /*0014*/ 	.byte	0x00, 0xf5, 0x21, 0x00


	//----- nvinfo : EIATTR_KPARAM_INFO
	.align		4
.L_9:
        /*0018*/ 	.byte	0x04, 0x17
        /*001a*/ 	.short	(.L_11 - .L_10)
.L_10:
        /*001c*/ 	.word	0x00000000
        /*0020*/ 	.short	0x0001
        /*0022*/ 	.short	0x0008
        /*0024*/ 	.byte	0x00, 0xf5, 0x21, 0x00


	//----- nvinfo : EIATTR_KPARAM_INFO
	.align		4
.L_11:
        /*0028*/ 	.byte	0x04, 0x17
        /*002a*/ 	.short	(.L_13 - .L_12)
.L_12:
        /*002c*/ 	.word	0x00000000
        /*0030*/ 	.short	0x0000
        /*0032*/ 	.short	0x0000
        /*0034*/ 	.byte	0x00, 0xf0, 0x11, 0x00


	//----- nvinfo : EIATTR_SPARSE_MMA_MASK
	.align		4
.L_13:
        /*0038*/ 	.byte	0x03, 0x50
        /*003a*/ 	.short	0x0000


	//----- nvinfo : EIATTR_MAXREG_COUNT
	.align		4
        /*003c*/ 	.byte	0x03, 0x1b
        /*003e*/ 	.short	0x00ff


	//----- nvinfo : EIATTR_MERCURY_ISA_VERSION
	.align		4
        /*0040*/ 	.byte	0x03, 0x5f
        /*0042*/ 	.short	0x0101


	//----- nvinfo : EIATTR_VRC_CTA_INIT_COUNT
	.align		4
        /*0044*/ 	.byte	0x02, 0x4a
	.zero		1
	.zero		1


	//----- nvinfo : EIATTR_EXIT_INSTR_OFFSETS
	.align		4
        /*0048*/ 	.byte	0x04, 0x1c
        /*004a*/ 	.short	(.L_15 - .L_14)


	//   ....[0]....
.L_14:
        /*004c*/ 	.word	0x00000070


	//   ....[1]....
        /*0050*/ 	.word	0x00000100


	//----- nvinfo : EIATTR_CBANK_PARAM_SIZE
	.align		4
.L_15:
        /*0054*/ 	.byte	0x03, 0x19
        /*0056*/ 	.short	0x0018


	//----- nvinfo : EIATTR_PARAM_CBANK
	.align		4
        /*0058*/ 	.byte	0x04, 0x0a
        /*005a*/ 	.short	(.L_17 - .L_16)
	.align		4
.L_16:
        /*005c*/ 	.word	index@(.nv.constant0.diag_kernel_32)
        /*0060*/ 	.short	0x0380
        /*0062*/ 	.short	0x0018


	//----- nvinfo : EIATTR_SW_WAR
	.align		4
.L_17:
        /*0064*/ 	.byte	0x04, 0x36
        /*0066*/ 	.short	(.L_19 - .L_18)
.L_18:
        /*0068*/ 	.word	0x00000008
.L_19:


//--------------------- .nv.callgraph             --------------------------
	.section	.nv.callgraph,"",@"SHT_CUDA_CALLGRAPH"
	.align	4
	.sectionentsize	8
	.align		4
        /*0000*/ 	.word	0x00000000
	.align		4
        /*0004*/ 	.word	0xffffffff
	.align		4
        /*0008*/ 	.word	0x00000000
	.align		4
        /*000c*/ 	.word	0xfffffffe
	.align		4
        /*0010*/ 	.word	0x00000000
	.align		4
        /*0014*/ 	.word	0xfffffffd
	.align		4
        /*0018*/ 	.word	0x00000000
	.align		4
        /*001c*/ 	.word	0xfffffffc


//--------------------- .text.diag_kernel_32      --------------------------
	.section	.text.diag_kernel_32,"ax",@progbits
	.align	128
        .global         diag_kernel_32
        .type           diag_kernel_32,@function
        .size           diag_kernel_32,(.L_x_1 - diag_kernel_32)
        .other          diag_kernel_32,@"STO_CUDA_ENTRY STV_DEFAULT"
diag_kernel_32:
.text.diag_kernel_32:
[----:B------:R-:W-:Y:S01]  /*0000*/  LDC R1, c[0x0][0x37c] ;  /* 0x0000df00ff017b82 */ /* 0x000fe20000000800 */
[----:B------:R-:W0:Y:S07]  /*0010*/  S2R R7, SR_TID.X ;  /* 0x0000000000077919 */ /* 0x000e2e0000002100 */
[----:B------:R-:W0:Y:S01]  /*0020*/  S2UR UR4, SR_CTAID.X ;  /* 0x00000000000479c3 */ /* 0x000e220000002500 */
[----:B------:R-:W1:Y:S07]  /*0030*/  LDCU UR6, c[0x0][0x380] ;  /* 0x00007000ff0677ac */ /* 0x000e6e0008000800 */
[----:B------:R-:W0:Y:S02]  /*0040*/  LDC R0, c[0x0][0x360] ;  /* 0x0000d800ff007b82 */ /* 0x000e240000000800 */
[----:B0-----:R-:W-:-:S05]  /*0050*/  IMAD R7, R0, UR4, R7 ;  /* 0x0000000400077c24 */ /* 0x001fca000f8e0207 */
[----:B-1----:R-:W-:-:S13]  /*0060*/  ISETP.GE.AND P0, PT, R7, UR6, PT ;  /* 0x0000000607007c0c */ /* 0x002fda000bf06270 */
[----:B------:R-:W-:Y:S05]  /*0070*/  @P0 EXIT ;  /* 0x000000000000094d */ /* 0x000fea0003800000 */
[----:B------:R-:W0:Y:S01]  /*0080*/  LDC.64 R2, c[0x0][0x388] ;  /* 0x0000e200ff027b82 */ /* 0x000e220000000a00 */
[----:B------:R-:W1:Y:S01]  /*0090*/  LDCU.64 UR4, c[0x0][0x358] ;  /* 0x00006b00ff0477ac */ /* 0x000e620008000a00 */
[----:B------:R-:W-:-:S04]  /*00a0*/  IMAD R5, R7, UR6, R7 ;  /* 0x0000000607057c24 */ /* 0x000fc8000f8e0207 */
[----:B0-----:R-:W-:Y:S02]  /*00b0*/  IMAD.WIDE R2, R5, 0x4, R2 ;  /* 0x0000000405027825 */ /* 0x001fe400078e0202 */
[----:B------:R-:W0:Y:S04]  /*00c0*/  LDC.64 R4, c[0x0][0x390] ;  /* 0x0000e400ff047b82 */ /* 0x000e280000000a00 */
[----:B-1----:R-:W2:Y:S01]  /*00d0*/  LDG.E R3, desc[UR4][R2.64] ;  /* 0x0000000402037981 */ /* 0x002ea2000c1e1900 */
[----:B0-----:R-:W-:-:S05]  /*00e0*/  IMAD.WIDE R4, R7, 0x4, R4 ;  /* 0x0000000407047825 */ /* 0x001fca00078e0204 */
[----:B--2---:R-:W-:Y:S01]  /*00f0*/  STG.E desc[UR4][R4.64], R3 ;  /* 0x0000000304007986 */ /* 0x004fe2000c101904 */
[----:B------:R-:W-:Y:S05]  /*0100*/  EXIT ;  /* 0x000000000000794d */ /* 0x000fea0003800000 */
.L_x_0:
[----:B------:R-:W-:-:S00]  /*0110*/  BRA `(.L_x_0) ;  /* 0xfffffffc00fc7947 */ /* 0x000fc0000383ffff */
[----:B------:R-:W-:-:S00]  /*0120*/  NOP ;  /* 0x0000000000007918 */ /* 0x000fc00000000000 */
        /* <DEDUP_REMOVED lines=13> */
.L_x_1:


//--------------------- .nv.shared.reserved.0     --------------------------
	.section	.nv.shared.reserved.0,"aw",@nobits
	.weak		__nv_reservedSMEM_offset_0_alias
	.size		__nv_reservedSMEM_offset_0_alias, 0, 64
	.other		__nv_reservedSMEM_offset_0_alias,@"STO_CUDA_RESERVED_SHARED STV_DEFAULT"
__nv_reservedSMEM_offset_0_alias:
	.zero		0
	.zero		64


//--------------------- .nv.constant0.diag_kernel_32 --------------------------
	.section	.nv.constant0.diag_kernel_32,"a",@progbits
	.sectionflags	@""
	.align	4
.nv.constant0.diag_kernel_32:
	.zero		920


//--------------------- SYMBOLS --------------------------

	.type		.nv.reservedSmem.offset0,@object
	.size		.nv.reservedSmem.offset0,0x4
